//
// Generated by NVIDIA NVVM Compiler
//
// Compiler Build ID: CL-36424714
// Cuda compilation tools, release 13.0, V13.0.88
// Based on NVVM 20.0.0
//

.version 9.0
.target sm_100
.address_size 64

	// .globl	_Z7stencilPKiS0_Pi

.visible .entry _Z7stencilPKiS0_Pi(
	.param .u64 .ptr .align 1 _Z7stencilPKiS0_Pi_param_0,
	.param .u64 .ptr .align 1 _Z7stencilPKiS0_Pi_param_1,
	.param .u64 .ptr .align 1 _Z7stencilPKiS0_Pi_param_2
)
{
	.reg .pred 	%p<10>;
	.reg .b32 	%r<41>;
	.reg .b64 	%rd<11>;

	ld.param.u64 	%rd1, [_Z7stencilPKiS0_Pi_param_0];
	ld.param.u64 	%rd2, [_Z7stencilPKiS0_Pi_param_1];
	ld.param.u64 	%rd3, [_Z7stencilPKiS0_Pi_param_2];
	mov.u32 	%r3, %ctaid.y;
	shl.b32 	%r4, %r3, 3;
	mov.u32 	%r5, %tid.y;
	add.s32 	%r1, %r4, %r5;
	mov.u32 	%r6, %ctaid.x;
	shl.b32 	%r7, %r6, 3;
	mov.u32 	%r8, %tid.x;
	add.s32 	%r2, %r7, %r8;
	mov.pred 	%p9, 0;
	setp.eq.s32 	%p4, %r2, 0;
	@%p4 bra 	$L__BB0_3;
	setp.eq.s32 	%p5, %r2, 15;
	@%p5 bra 	$L__BB0_3;
	setp.ne.s32 	%p9, %r1, 0;
$L__BB0_3:
	setp.eq.s32 	%p6, %r1, 15;
	not.pred 	%p7, %p9;
	or.pred  	%p8, %p7, %p6;
	@%p8 bra 	$L__BB0_5;
	cvta.to.global.u64 	%rd4, %rd2;
	shl.b32 	%r10, %r1, 4;
	add.s32 	%r11, %r10, %r2;
	cvta.to.global.u64 	%rd5, %rd1;
	mul.wide.s32 	%rd6, %r11, 4;
	add.s64 	%rd7, %rd5, %rd6;
	ld.global.u32 	%r12, [%rd7+-68];
	ld.global.u32 	%r13, [%rd4];
	mul.lo.s32 	%r14, %r13, %r12;
	ld.global.u32 	%r15, [%rd7+-4];
	ld.global.u32 	%r16, [%rd4+12];
	ld.global.u32 	%r17, [%rd7+60];
	ld.global.u32 	%r18, [%rd4+24];
	ld.global.u32 	%r19, [%rd7+-64];
	ld.global.u32 	%r20, [%rd4+4];
	ld.global.u32 	%r21, [%rd7];
	ld.global.u32 	%r22, [%rd4+16];
	ld.global.u32 	%r23, [%rd7+64];
	ld.global.u32 	%r24, [%rd4+28];
	ld.global.u32 	%r25, [%rd7+-60];
	ld.global.u32 	%r26, [%rd4+8];
	ld.global.u32 	%r27, [%rd7+4];
	ld.global.u32 	%r28, [%rd4+20];
	ld.global.u32 	%r29, [%rd7+68];
	ld.global.u32 	%r30, [%rd4+32];
	mad.lo.s32 	%r31, %r16, %r15, %r14;
	mad.lo.s32 	%r32, %r18, %r17, %r31;
	mad.lo.s32 	%r33, %r20, %r19, %r32;
	mad.lo.s32 	%r34, %r22, %r21, %r33;
	mad.lo.s32 	%r35, %r24, %r23, %r34;
	mad.lo.s32 	%r36, %r26, %r25, %r35;
	mad.lo.s32 	%r37, %r28, %r27, %r36;
	mad.lo.s32 	%r38, %r30, %r29, %r37;
	mad.lo.s32 	%r39, %r1, 14, %r2;
	add.s32 	%r40, %r39, -15;
	cvta.to.global.u64 	%rd8, %rd3;
	mul.wide.s32 	%rd9, %r40, 4;
	add.s64 	%rd10, %rd8, %rd9;
	st.global.u32 	[%rd10], %r38;
$L__BB0_5:
	ret;

}


// ===== COMPILED SASS (sm_100) =====

	.target	sm_100

	.elftype	@"ET_EXEC"


//--------------------- .note.nv.tkinfo           --------------------------
	.section	.note.nv.tkinfo,"",@"SHT_NOTE"
	.sectionflags	@"SHF_NOTE_NV_TKINFO"
	.tkinfo
        /*0018*/ 	.word	0x00000002
        /*0030*/ 	.string	""
        /*0030*/ 	.string	"ptxas"
        /*0030*/ 	.string	"Cuda compilation tools, release 13.0, V13.0.88"
        /*0030*/ 	.string	"Build cuda_13.0.r13.0/compiler.36424714_0"
        /*0030*/ 	.string	"-arch sm_100 -m 64 "



//--------------------- .note.nv.cuinfo           --------------------------
	.section	.note.nv.cuinfo,"",@"SHT_NOTE"
	.sectionflags	@"SHF_NOTE_NV_CUINFO"
        /*0018*/ 	.short	0x0002
        /*001a*/ 	.short	0x0064
        /*001c*/ 	.short	0x0082
	.zero		2


//--------------------- .nv.info                  --------------------------
	.section	.nv.info,"",@"SHT_CUDA_INFO"
	.align	4


	//----- nvinfo : EIATTR_REGCOUNT
	.align		4
        /*0000*/ 	.byte	0x04, 0x2f
        /*0002*/ 	.short	(.L_1 - .L_0)
	.align		4
.L_0:
        /*0004*/ 	.word	index@(_Z7stencilPKiS0_Pi)
        /*0008*/ 	.word	0x0000001c


	//----- nvinfo : EIATTR_FRAME_SIZE
	.align		4
.L_1:
        /*000c*/ 	.byte	0x04, 0x11
        /*000e*/ 	.short	(.L_3 - .L_2)
	.align		4
.L_2:
        /*0010*/ 	.word	index@(_Z7stencilPKiS0_Pi)
        /*0014*/ 	.word	0x00000000


	//----- nvinfo : EIATTR_MIN_STACK_SIZE
	.align		4
.L_3:
        /*0018*/ 	.byte	0x04, 0x12
        /*001a*/ 	.short	(.L_5 - .L_4)
	.align		4
.L_4:
        /*001c*/ 	.word	index@(_Z7stencilPKiS0_Pi)
        /*0020*/ 	.word	0x00000000
.L_5:


//--------------------- .nv.compat                --------------------------
	.section	.nv.compat,"",@"SHT_CUDA_COMPAT_INFO"
	.align	4
        /*0000*/ 	.byte	0x02, 0x09, 0x00, 0x00, 0x02, 0x02, 0x01, 0x00, 0x02, 0x05, 0x05, 0x00, 0x03, 0x07, 0x01, 0x01
        /*0010*/ 	.byte	0x02, 0x03, 0x00, 0x00, 0x02, 0x06, 0x01, 0x00, 0x04, 0x0b, 0x08, 0x00, 0x09, 0x00, 0x00, 0x00
        /*0020*/ 	.byte	0x00, 0x00, 0x00, 0x00


//--------------------- .nv.info._Z7stencilPKiS0_Pi --------------------------
	.section	.nv.info._Z7stencilPKiS0_Pi,"",@"SHT_CUDA_INFO"
	.sectionflags	@""
	.align	4


	//----- nvinfo : EIATTR_CUDA_API_VERSION
	.align		4
        /*0000*/ 	.byte	0x04, 0x37
        /*0002*/ 	.short	(.L_7 - .L_6)
.L_6:
        /*0004*/ 	.word	0x00000082


	//----- nvinfo : EIATTR_KPARAM_INFO
	.align		4
.L_7:
        /*0008*/ 	.byte	0x04, 0x17
        /*000a*/ 	.short	(.L_9 - .L_8)
.L_8:
        /*000c*/ 	.word	0x00000000
        /*0010*/ 	.short	0x0002
        /*0012*/ 	.short	0x0010
        /*0014*/ 	.byte	0x00, 0xf5, 0x21, 0x00


	//----- nvinfo : EIATTR_KPARAM_INFO
	.align		4
.L_9:
        /*0018*/ 	.byte	0x04, 0x17
        /*001a*/ 	.short	(.L_11 - .L_10)
.L_10:
        /*001c*/ 	.word	0x00000000
        /*0020*/ 	.short	0x0001
        /*0022*/ 	.short	0x0008
        /*0024*/ 	.byte	0x00, 0xf5, 0x21, 0x00


	//----- nvinfo : EIATTR_KPARAM_INFO
	.align		4
.L_11:
        /*0028*/ 	.byte	0x04, 0x17
        /*002a*/ 	.short	(.L_13 - .L_12)
.L_12:
        /*002c*/ 	.word	0x00000000
        /*0030*/ 	.short	0x0000
        /*0032*/ 	.short	0x0000
        /*0034*/ 	.byte	0x00, 0xf5, 0x21, 0x00


	//----- nvinfo : EIATTR_SPARSE_MMA_MASK
	.align		4
.L_13:
        /*0038*/ 	.byte	0x03, 0x50
        /*003a*/ 	.short	0x0000


	//----- nvinfo : EIATTR_MAXREG_COUNT
	.align		4
        /*003c*/ 	.byte	0x03, 0x1b
        /*003e*/ 	.short	0x00ff


	//----- nvinfo : EIATTR_MERCURY_ISA_VERSION
	.align		4
        /*0040*/ 	.byte	0x03, 0x5f
        /*0042*/ 	.short	0x0101


	//----- nvinfo : EIATTR_VRC_CTA_INIT_COUNT
	.align		4
        /*0044*/ 	.byte	0x02, 0x4a
	.zero		1
	.zero		1


	//----- nvinfo : EIATTR_EXIT_INSTR_OFFSETS
	.align		4
        /*0048*/ 	.byte	0x04, 0x1c
        /*004a*/ 	.short	(.L_15 - .L_14)


	//   ....[0]....
.L_14:
        /*004c*/ 	.word	0x000000b0


	//   ....[1]....
        /*0050*/ 	.word	0x00000310


	//----- nvinfo : EIATTR_CBANK_PARAM_SIZE
	.align		4
.L_15:
        /*0054*/ 	.byte	0x03, 0x19
        /*0056*/ 	.short	0x0018


	//----- nvinfo : EIATTR_PARAM_CBANK
	.align		4
        /*0058*/ 	.byte	0x04, 0x0a
        /*005a*/ 	.short	(.L_17 - .L_16)
	.align		4
.L_16:
        /*005c*/ 	.word	index@(.nv.constant0._Z7stencilPKiS0_Pi)
        /*0060*/ 	.short	0x0380
        /*0062*/ 	.short	0x0018


	//----- nvinfo : EIATTR_SW_WAR
	.align		4
.L_17:
        /*0064*/ 	.byte	0x04, 0x36
        /*0066*/ 	.short	(.L_19 - .L_18)
.L_18:
        /*0068*/ 	.word	0x00000008
.L_19:


//--------------------- .nv.callgraph             --------------------------
	.section	.nv.callgraph,"",@"SHT_CUDA_CALLGRAPH"
	.align	4
	.sectionentsize	8
	.align		4
        /*0000*/ 	.word	0x00000000
	.align		4
        /*0004*/ 	.word	0xffffffff
	.align		4
        /*0008*/ 	.word	0x00000000
	.align		4
        /*000c*/ 	.word	0xfffffffe
	.align		4
        /*0010*/ 	.word	0x00000000
	.align		4
        /*0014*/ 	.word	0xfffffffd
	.align		4
        /*0018*/ 	.word	0x00000000
	.align		4
        /*001c*/ 	.word	0xfffffffc


//--------------------- .text._Z7stencilPKiS0_Pi  --------------------------
	.section	.text._Z7stencilPKiS0_Pi,"ax",@progbits
	.align	128
        .global         _Z7stencilPKiS0_Pi
        .type           _Z7stencilPKiS0_Pi,@function
        .size           _Z7stencilPKiS0_Pi,(.L_x_1 - _Z7stencilPKiS0_Pi)
        .other          _Z7stencilPKiS0_Pi,@"STO_CUDA_ENTRY STV_DEFAULT"
_Z7stencilPKiS0_Pi:
.text._Z7stencilPKiS0_Pi:
[----:B------:R-:W-:Y:S01]  /*0000*/  LDC R1, c[0x0][0x37c] ;  /* 0x0000df00ff017b82 */ /* 0x000fe20000000800 */
[----:B------:R-:W0:Y:S01]  /*0010*/  S2R R0, SR_CTAID.X ;  /* 0x0000000000007919 */ /* 0x000e220000002500 */
[----:B------:R-:W0:Y:S01]  /*0020*/  S2R R3, SR_TID.X ;  /* 0x0000000000037919 */ /* 0x000e220000002100 */
[----:B------:R-:W1:Y:S01]  /*0030*/  S2R R9, SR_CTAID.Y ;  /* 0x0000000000097919 */ /* 0x000e620000002600 */
[----:B------:R-:W1:Y:S01]  /*0040*/  S2R R2, SR_TID.Y ;  /* 0x0000000000027919 */ /* 0x000e620000002200 */
[----:B0-----:R-:W-:-:S04]  /*0050*/  LEA R0, R0, R3, 0x3 ;  /* 0x0000000300007211 */ /* 0x001fc800078e18ff */
[C---:B------:R-:W-:Y:S02]  /*0060*/  ISETP.NE.AND P0, PT, R0.reuse, 0xf, PT ;  /* 0x0000000f0000780c */ /* 0x040fe40003f05270 */
[----:B-1----:R-:W-:Y:S02]  /*0070*/  LEA R9, R9, R2, 0x3 ;  /* 0x0000000209097211 */ /* 0x002fe400078e18ff */
[----:B------:R-:W-:-:S04]  /*0080*/  ISETP.EQ.OR P0, PT, R0, RZ, !P0 ;  /* 0x000000ff0000720c */ /* 0x000fc80004702670 */
[----:B------:R-:W-:-:S04]  /*0090*/  ISETP.NE.AND P0, PT, R9, RZ, !P0 ;  /* 0x000000ff0900720c */ /* 0x000fc80004705270 */
[----:B------:R-:W-:-:S13]  /*00a0*/  ISETP.EQ.OR P0, PT, R9, 0xf, !P0 ;  /* 0x0000000f0900780c */ /* 0x000fda0004702670 */
[----:B------:R-:W-:Y:S05]  /*00b0*/  @P0 EXIT ;  /* 0x000000000000094d */ /* 0x000fea0003800000 */
[----:B------:R-:W0:Y:S01]  /*00c0*/  LDC.64 R4, c[0x0][0x380] ;  /* 0x0000e000ff047b82 */ /* 0x000e220000000a00 */
[----:B------:R-:W1:Y:S01]  /*00d0*/  LDCU.64 UR4, c[0x0][0x358] ;  /* 0x00006b00ff0477ac */ /* 0x000e620008000a00 */
[----:B------:R-:W-:-:S06]  /*00e0*/  LEA R7, R9, R0, 0x4 ;  /* 0x0000000009077211 */ /* 0x000fcc00078e20ff */
[----:B------:R-:W2:Y:S01]  /*00f0*/  LDC.64 R2, c[0x0][0x388] ;  /* 0x0000e200ff027b82 */ /* 0x000ea20000000a00 */
[----:B0-----:R-:W-:-:S05]  /*0100*/  IMAD.WIDE R4, R7, 0x4, R4 ;  /* 0x0000000407047825 */ /* 0x001fca00078e0204 */
[----:B-1----:R-:W3:Y:S04]  /*0110*/  LDG.E R6, desc[UR4][R4.64+-0x44] ;  /* 0xffffbc0404067981 */ /* 0x002ee8000c1e1900 */
[----:B--2---:R-:W3:Y:S04]  /*0120*/  LDG.E R7, desc[UR4][R2.64] ;  /* 0x0000000402077981 */ /* 0x004ee8000c1e1900 */
[----:B------:R-:W2:Y:S04]  /*0130*/  LDG.E R18, desc[UR4][R2.64+0xc] ;  /* 0x00000c0402127981 */ /* 0x000ea8000c1e1900 */
[----:B------:R-:W2:Y:S04]  /*0140*/  LDG.E R21, desc[UR4][R4.64+-0x4] ;  /* 0xfffffc0404157981 */ /* 0x000ea8000c1e1900 */
[----:B------:R-:W4:Y:S04]  /*0150*/  LDG.E R23, desc[UR4][R2.64+0x18] ;  /* 0x0000180402177981 */ /* 0x000f28000c1e1900 */
[----:B------:R-:W4:Y:S04]  /*0160*/  LDG.E R20, desc[UR4][R4.64+0x3c] ;  /* 0x00003c0404147981 */ /* 0x000f28000c1e1900 */
[----:B------:R-:W5:Y:S04]  /*0170*/  LDG.E R25, desc[UR4][R2.64+0x4] ;  /* 0x0000040402197981 */ /* 0x000f68000c1e1900 */
        /* <DEDUP_REMOVED lines=9> */
[----:B------:R0:W5:Y:S04]  /*0210*/  LDG.E R8, desc[UR4][R4.64+0x44] ;  /* 0x0000440404087981 */ /* 0x000168000c1e1900 */
[----:B------:R-:W5:Y:S01]  /*0220*/  LDG.E R19, desc[UR4][R2.64+0x20] ;  /* 0x0000200402137981 */ /* 0x000f62000c1e1900 */
[----:B------:R-:W-:-:S05]  /*0230*/  IMAD R0, R9, 0xe, R0 ;  /* 0x0000000e09007824 */ /* 0x000fca00078e0200 */
[----:B0-----:R-:W-:Y:S01]  /*0240*/  IADD3 R5, PT, PT, R0, -0xf, RZ ;  /* 0xfffffff100057810 */ /* 0x001fe20007ffe0ff */
[----:B---3--:R-:W-:-:S04]  /*0250*/  IMAD R6, R6, R7, RZ ;  /* 0x0000000706067224 */ /* 0x008fc800078e02ff */
[----:B--2---:R-:W-:Y:S02]  /*0260*/  IMAD R18, R21, R18, R6 ;  /* 0x0000001215127224 */ /* 0x004fe400078e0206 */
[----:B------:R-:W0:Y:S02]  /*0270*/  LDC.64 R6, c[0x0][0x390] ;  /* 0x0000e400ff067b82 */ /* 0x000e240000000a00 */
[----:B----4-:R-:W-:-:S04]  /*0280*/  IMAD R18, R20, R23, R18 ;  /* 0x0000001714127224 */ /* 0x010fc800078e0212 */
[----:B-----5:R-:W-:-:S04]  /*0290*/  IMAD R18, R22, R25, R18 ;  /* 0x0000001916127224 */ /* 0x020fc800078e0212 */
[----:B------:R-:W-:-:S04]  /*02a0*/  IMAD R16, R16, R17, R18 ;  /* 0x0000001110107224 */ /* 0x000fc800078e0212 */
[----:B------:R-:W-:-:S04]  /*02b0*/  IMAD R14, R14, R15, R16 ;  /* 0x0000000f0e0e7224 */ /* 0x000fc800078e0210 */
[----:B------:R-:W-:Y:S02]  /*02c0*/  IMAD R12, R12, R13, R14 ;  /* 0x0000000d0c0c7224 */ /* 0x000fe400078e020e */
[----:B0-----:R-:W-:-:S04]  /*02d0*/  IMAD.WIDE R6, R5, 0x4, R6 ;  /* 0x0000000405067825 */ /* 0x001fc800078e0206 */
[----:B------:R-:W-:-:S04]  /*02e0*/  IMAD R10, R10, R11, R12 ;  /* 0x0000000b0a0a7224 */ /* 0x000fc800078e020c */
[----:B------:R-:W-:-:S05]  /*02f0*/  IMAD R19, R8, R19, R10 ;  /* 0x0000001308137224 */ /* 0x000fca00078e020a */
[----:B------:R-:W-:Y:S01]  /*0300*/  STG.E desc[UR4][R6.64], R19 ;  /* 0x0000001306007986 */ /* 0x000fe2000c101904 */
[----:B------:R-:W-:Y:S05]  /*0310*/  EXIT ;  /* 0x000000000000794d */ /* 0x000fea0003800000 */
.L_x_0:
[----:B------:R-:W-:-:S00]  /*0320*/  BRA `(.L_x_0) ;  /* 0xfffffffc00fc7947 */ /* 0x000fc0000383ffff */
[----:B------:R-:W-:-:S00]  /*0330*/  NOP ;  /* 0x0000000000007918 */ /* 0x000fc00000000000 */
        /* <DEDUP_REMOVED lines=12> */
.L_x_1:


//--------------------- .nv.shared.reserved.0     --------------------------
	.section	.nv.shared.reserved.0,"aw",@nobits
	.weak		__nv_reservedSMEM_offset_0_alias
	.size		__nv_reservedSMEM_offset_0_alias, 0, 64
	.other		__nv_reservedSMEM_offset_0_alias,@"STO_CUDA_RESERVED_SHARED STV_DEFAULT"
__nv_reservedSMEM_offset_0_alias:
	.zero		0
	.zero		64


//--------------------- .nv.constant0._Z7stencilPKiS0_Pi --------------------------
	.section	.nv.constant0._Z7stencilPKiS0_Pi,"a",@progbits
	.sectionflags	@""
	.align	4
.nv.constant0._Z7stencilPKiS0_Pi:
	.zero		920


//--------------------- SYMBOLS --------------------------

	.type		.nv.reservedSmem.offset0,@object
	.size		.nv.reservedSmem.offset0,0x4
